//
// Generated by NVIDIA NVVM Compiler
//
// Compiler Build ID: CL-36424714
// Cuda compilation tools, release 13.0, V13.0.88
// Based on NVVM 20.0.0
//

.version 9.0
.target sm_100
.address_size 64

	// .globl	_Z8wmma_kerP13__nv_bfloat16S0_Pfi

.visible .entry _Z8wmma_kerP13__nv_bfloat16S0_Pfi(
	.param .u64 .ptr .align 1 _Z8wmma_kerP13__nv_bfloat16S0_Pfi_param_0,
	.param .u64 .ptr .align 1 _Z8wmma_kerP13__nv_bfloat16S0_Pfi_param_1,
	.param .u64 .ptr .align 1 _Z8wmma_kerP13__nv_bfloat16S0_Pfi_param_2,
	.param .u32 _Z8wmma_kerP13__nv_bfloat16S0_Pfi_param_3
)
{
	.reg .b32 	%r<10>;
	.reg .b32 	%f<10>;
	.reg .b64 	%rd<5>;

	ld.param.u64 	%rd1, [_Z8wmma_kerP13__nv_bfloat16S0_Pfi_param_0];
	ld.param.u64 	%rd2, [_Z8wmma_kerP13__nv_bfloat16S0_Pfi_param_1];
	ld.param.u64 	%rd3, [_Z8wmma_kerP13__nv_bfloat16S0_Pfi_param_2];
	cvta.to.global.u64 	%rd4, %rd3;
	mov.b32 	%r1, 16;
	wmma.load.a.sync.aligned.row.m16n16k16.bf16 	{%r2, %r3, %r4, %r5}, [%rd1], %r1;
	wmma.load.b.sync.aligned.row.m16n16k16.bf16 	{%r6, %r7, %r8, %r9}, [%rd2], %r1;
	mov.f32 	%f1, 0f00000000;
	wmma.mma.sync.aligned.row.row.m16n16k16.f32.bf16.bf16.f32 {%f2, %f3, %f4, %f5, %f6, %f7, %f8, %f9}, {%r2, %r3, %r4, %r5}, {%r6, %r7, %r8, %r9}, {%f1, %f1, %f1, %f1, %f1, %f1, %f1, %f1};
	wmma.store.d.sync.aligned.row.m16n16k16.global.f32 	[%rd4], {%f2, %f3, %f4, %f5, %f6, %f7, %f8, %f9}, %r1;
	ret;

}


// ===== COMPILED SASS (sm_100) =====

	.target	sm_100

	.elftype	@"ET_EXEC"


//--------------------- .note.nv.tkinfo           --------------------------
	.section	.note.nv.tkinfo,"",@"SHT_NOTE"
	.sectionflags	@"SHF_NOTE_NV_TKINFO"
	.tkinfo
        /*0018*/ 	.word	0x00000002
        /*0030*/ 	.string	""
        /*0030*/ 	.string	"ptxas"
        /*0030*/ 	.string	"Cuda compilation tools, release 13.0, V13.0.88"
        /*0030*/ 	.string	"Build cuda_13.0.r13.0/compiler.36424714_0"
        /*0030*/ 	.string	"-arch sm_100 -m 64 "



//--------------------- .note.nv.cuinfo           --------------------------
	.section	.note.nv.cuinfo,"",@"SHT_NOTE"
	.sectionflags	@"SHF_NOTE_NV_CUINFO"
        /*0018*/ 	.short	0x0002
        /*001a*/ 	.short	0x0064
        /*001c*/ 	.short	0x0082
	.zero		2


//--------------------- .nv.info                  --------------------------
	.section	.nv.info,"",@"SHT_CUDA_INFO"
	.align	4


	//----- nvinfo : EIATTR_REGCOUNT
	.align		4
        /*0000*/ 	.byte	0x04, 0x2f
        /*0002*/ 	.short	(.L_1 - .L_0)
	.align		4
.L_0:
        /*0004*/ 	.word	index@(_Z8wmma_kerP13__nv_bfloat16S0_Pfi)
        /*0008*/ 	.word	0x0000001a


	//----- nvinfo : EIATTR_FRAME_SIZE
	.align		4
.L_1:
        /*000c*/ 	.byte	0x04, 0x11
        /*000e*/ 	.short	(.L_3 - .L_2)
	.align		4
.L_2:
        /*0010*/ 	.word	index@(_Z8wmma_kerP13__nv_bfloat16S0_Pfi)
        /*0014*/ 	.word	0x00000000


	//----- nvinfo : EIATTR_MIN_STACK_SIZE
	.align		4
.L_3:
        /*0018*/ 	.byte	0x04, 0x12
        /*001a*/ 	.short	(.L_5 - .L_4)
	.align		4
.L_4:
        /*001c*/ 	.word	index@(_Z8wmma_kerP13__nv_bfloat16S0_Pfi)
        /*0020*/ 	.word	0x00000000
.L_5:


//--------------------- .nv.compat                --------------------------
	.section	.nv.compat,"",@"SHT_CUDA_COMPAT_INFO"
	.align	4
        /*0000*/ 	.byte	0x02, 0x09, 0x00, 0x00, 0x02, 0x02, 0x01, 0x00, 0x02, 0x05, 0x05, 0x00, 0x03, 0x07, 0x01, 0x01
        /*0010*/ 	.byte	0x02, 0x03, 0x00, 0x00, 0x02, 0x06, 0x01, 0x00, 0x04, 0x0b, 0x08, 0x00, 0x09, 0x00, 0x00, 0x00
        /*0020*/ 	.byte	0x00, 0x00, 0x00, 0x00


//--------------------- .nv.info._Z8wmma_kerP13__nv_bfloat16S0_Pfi --------------------------
	.section	.nv.info._Z8wmma_kerP13__nv_bfloat16S0_Pfi,"",@"SHT_CUDA_INFO"
	.sectionflags	@""
	.align	4


	//----- nvinfo : EIATTR_CUDA_API_VERSION
	.align		4
        /*0000*/ 	.byte	0x04, 0x37
        /*0002*/ 	.short	(.L_7 - .L_6)
.L_6:
        /*0004*/ 	.word	0x00000082


	//----- nvinfo : EIATTR_KPARAM_INFO
	.align		4
.L_7:
        /*0008*/ 	.byte	0x04, 0x17
        /*000a*/ 	.short	(.L_9 - .L_8)
.L_8:
        /*000c*/ 	.word	0x00000000
        /*0010*/ 	.short	0x0003
        /*0012*/ 	.short	0x0018
        /*0014*/ 	.byte	0x00, 0xf0, 0x11, 0x00


	//----- nvinfo : EIATTR_KPARAM_INFO
	.align		4
.L_9:
        /*0018*/ 	.byte	0x04, 0x17
        /*001a*/ 	.short	(.L_11 - .L_10)
.L_10:
        /*001c*/ 	.word	0x00000000
        /*0020*/ 	.short	0x0002
        /*0022*/ 	.short	0x0010
        /*0024*/ 	.byte	0x00, 0xf5, 0x21, 0x00


	//----- nvinfo : EIATTR_KPARAM_INFO
	.align		4
.L_11:
        /*0028*/ 	.byte	0x04, 0x17
        /*002a*/ 	.short	(.L_13 - .L_12)
.L_12:
        /*002c*/ 	.word	0x00000000
        /*0030*/ 	.short	0x0001
        /*0032*/ 	.short	0x0008
        /*0034*/ 	.byte	0x00, 0xf5, 0x21, 0x00


	//----- nvinfo : EIATTR_KPARAM_INFO
	.align		4
.L_13:
        /*0038*/ 	.byte	0x04, 0x17
        /*003a*/ 	.short	(.L_15 - .L_14)
.L_14:
        /*003c*/ 	.word	0x00000000
        /*0040*/ 	.short	0x0000
        /*0042*/ 	.short	0x0000
        /*0044*/ 	.byte	0x00, 0xf5, 0x21, 0x00


	//----- nvinfo : EIATTR_SPARSE_MMA_MASK
	.align		4
.L_15:
        /*0048*/ 	.byte	0x03, 0x50
        /*004a*/ 	.short	0x0000


	//----- nvinfo : EIATTR_WMMA_USED
	.align		4
        /*004c*/ 	.byte	0x01, 0x2b
	.zero		2


	//----- nvinfo : EIATTR_MAXREG_COUNT
	.align		4
        /*0050*/ 	.byte	0x03, 0x1b
        /*0052*/ 	.short	0x00ff


	//----- nvinfo : EIATTR_MERCURY_ISA_VERSION
	.align		4
        /*0054*/ 	.byte	0x03, 0x5f
        /*0056*/ 	.short	0x0101


	//----- nvinfo : EIATTR_VRC_CTA_INIT_COUNT
	.align		4
        /*0058*/ 	.byte	0x02, 0x4a
	.zero		1
	.zero		1


	//----- nvinfo : EIATTR_EXIT_INSTR_OFFSETS
	.align		4
        /*005c*/ 	.byte	0x04, 0x1c
        /*005e*/ 	.short	(.L_17 - .L_16)


	//   ....[0]....
.L_16:
        /*0060*/ 	.word	0x00000210


	//----- nvinfo : EIATTR_CBANK_PARAM_SIZE
	.align		4
.L_17:
        /*0064*/ 	.byte	0x03, 0x19
        /*0066*/ 	.short	0x001c


	//----- nvinfo : EIATTR_PARAM_CBANK
	.align		4
        /*0068*/ 	.byte	0x04, 0x0a
        /*006a*/ 	.short	(.L_19 - .L_18)
	.align		4
.L_18:
        /*006c*/ 	.word	index@(.nv.constant0._Z8wmma_kerP13__nv_bfloat16S0_Pfi)
        /*0070*/ 	.short	0x0380
        /*0072*/ 	.short	0x001c


	//----- nvinfo : EIATTR_SW_WAR
	.align		4
.L_19:
        /*0074*/ 	.byte	0x04, 0x36
        /*0076*/ 	.short	(.L_21 - .L_20)
.L_20:
        /*0078*/ 	.word	0x00000008
.L_21:


//--------------------- .nv.callgraph             --------------------------
	.section	.nv.callgraph,"",@"SHT_CUDA_CALLGRAPH"
	.align	4
	.sectionentsize	8
	.align		4
        /*0000*/ 	.word	0x00000000
	.align		4
        /*0004*/ 	.word	0xffffffff
	.align		4
        /*0008*/ 	.word	0x00000000
	.align		4
        /*000c*/ 	.word	0xfffffffe
	.align		4
        /*0010*/ 	.word	0x00000000
	.align		4
        /*0014*/ 	.word	0xfffffffd
	.align		4
        /*0018*/ 	.word	0x00000000
	.align		4
        /*001c*/ 	.word	0xfffffffc


//--------------------- .text._Z8wmma_kerP13__nv_bfloat16S0_Pfi --------------------------
	.section	.text._Z8wmma_kerP13__nv_bfloat16S0_Pfi,"ax",@progbits
	.align	128
        .global         _Z8wmma_kerP13__nv_bfloat16S0_Pfi
        .type           _Z8wmma_kerP13__nv_bfloat16S0_Pfi,@function
        .size           _Z8wmma_kerP13__nv_bfloat16S0_Pfi,(.L_x_1 - _Z8wmma_kerP13__nv_bfloat16S0_Pfi)
        .other          _Z8wmma_kerP13__nv_bfloat16S0_Pfi,@"STO_CUDA_ENTRY STV_DEFAULT"
_Z8wmma_kerP13__nv_bfloat16S0_Pfi:
.text._Z8wmma_kerP13__nv_bfloat16S0_Pfi:
[----:B------:R-:W-:Y:S01]  /*0000*/  LDC R1, c[0x0][0x37c] ;  /* 0x0000df00ff017b82 */ /* 0x000fe20000000800 */
[----:B------:R-:W0:Y:S01]  /*0010*/  S2R R5, SR_LANEID ;  /* 0x0000000000057919 */ /* 0x000e220000000000 */
[----:B------:R-:W1:Y:S01]  /*0020*/  LDCU.128 UR8, c[0x0][0x380] ;  /* 0x00007000ff0877ac */ /* 0x000e620008000c00 */
[----:B------:R-:W-:Y:S01]  /*0030*/  IMAD.MOV.U32 R3, RZ, RZ, RZ ;  /* 0x000000ffff037224 */ /* 0x000fe200078e00ff */
[----:B------:R-:W2:Y:S01]  /*0040*/  LDCU.64 UR4, c[0x0][0x358] ;  /* 0x00006b00ff0477ac */ /* 0x000ea20008000a00 */
[----:B------:R-:W3:Y:S01]  /*0050*/  LDCU.64 UR6, c[0x0][0x390] ;  /* 0x00007200ff0677ac */ /* 0x000ee20008000a00 */
[----:B0-----:R-:W-:Y:S02]  /*0060*/  LOP3.LUT R2, R5, 0x3, RZ, 0xc0, !PT ;  /* 0x0000000305027812 */ /* 0x001fe400078ec0ff */
[----:B------:R-:W-:-:S05]  /*0070*/  SHF.R.U32.HI R5, RZ, 0x2, R5 ;  /* 0x00000002ff057819 */ /* 0x000fca0000011605 */
[----:B------:R-:W-:-:S03]  /*0080*/  IMAD.WIDE.U32 R2, R5, 0x8, R2 ;  /* 0x0000000805027825 */ /* 0x000fc600078e0002 */
[----:B-1----:R-:W-:-:S04]  /*0090*/  LEA R10, P0, R2, UR10, 0x2 ;  /* 0x0000000a020a7c11 */ /* 0x002fc8000f8010ff */
[----:B------:R-:W-:-:S05]  /*00a0*/  LEA.HI.X R11, R2, UR11, R3, 0x2, P0 ;  /* 0x0000000b020b7c11 */ /* 0x000fca00080f1403 */
[----:B--2---:R-:W2:Y:S04]  /*00b0*/  LD.E R0, desc[UR4][R10.64] ;  /* 0x000000040a007980 */ /* 0x004ea8000c101900 */
[----:B------:R-:W4:Y:S04]  /*00c0*/  LD.E R12, desc[UR4][R10.64+0x100] ;  /* 0x000100040a0c7980 */ /* 0x000f28000c101900 */
[----:B------:R-:W5:Y:S04]  /*00d0*/  LD.E R13, desc[UR4][R10.64+0x10] ;  /* 0x000010040a0d7980 */ /* 0x000f68000c101900 */
[----:B------:R-:W3:Y:S01]  /*00e0*/  LD.E R14, desc[UR4][R10.64+0x110] ;  /* 0x000110040a0e7980 */ /* 0x000ee2000c101900 */
[----:B------:R-:W-:-:S04]  /*00f0*/  LEA R8, P0, R2, UR8, 0x2 ;  /* 0x0000000802087c11 */ /* 0x000fc8000f8010ff */
[----:B------:R-:W-:-:S05]  /*0100*/  LEA.HI.X R9, R2, UR9, R3, 0x2, P0 ;  /* 0x0000000902097c11 */ /* 0x000fca00080f1403 */
[----:B------:R-:W3:Y:S04]  /*0110*/  LD.E R4, desc[UR4][R8.64] ;  /* 0x0000000408047980 */ /* 0x000ee8000c101900 */
[----:B------:R-:W3:Y:S04]  /*0120*/  LD.E R5, desc[UR4][R8.64+0x100] ;  /* 0x0001000408057980 */ /* 0x000ee8000c101900 */
[----:B------:R-:W3:Y:S04]  /*0130*/  LD.E R6, desc[UR4][R8.64+0x10] ;  /* 0x0000100408067980 */ /* 0x000ee8000c101900 */
[----:B------:R-:W3:Y:S04]  /*0140*/  LD.E R7, desc[UR4][R8.64+0x110] ;  /* 0x0001100408077980 */ /* 0x000ee8000c101900 */
[----:B--2---:R-:W-:Y:S04]  /*0150*/  MOVM.16.MT88 R16, R0 ;  /* 0x000000000010723a */ /* 0x004fe80000000000 */
[----:B----4-:R-:W0:Y:S04]  /*0160*/  MOVM.16.MT88 R17, R12 ;  /* 0x000000000c11723a */ /* 0x010e280000000000 */
[----:B-----5:R-:W-:Y:S04]  /*0170*/  MOVM.16.MT88 R18, R13 ;  /* 0x000000000d12723a */ /* 0x020fe80000000000 */
[----:B---3--:R-:W1:Y:S01]  /*0180*/  MOVM.16.MT88 R19, R14 ;  /* 0x000000000e13723a */ /* 0x008e620000000000 */
[C---:B0-----:R-:W-:Y:S08]  /*0190*/  HMMA.16816.F32.BF16 R20, R4.reuse, R16, RZ ;  /* 0x000000100414723c */ /* 0x041ff000000418ff */
[----:B-1----:R-:W-:Y:S01]  /*01a0*/  HMMA.16816.F32.BF16 R16, R4, R18, RZ ;  /* 0x000000120410723c */ /* 0x002fe200000418ff */
[----:B------:R-:W-:-:S04]  /*01b0*/  LEA R4, P0, R2, UR6, 0x3 ;  /* 0x0000000602047c11 */ /* 0x000fc8000f8018ff */
[----:B------:R-:W-:-:S06]  /*01c0*/  LEA.HI.X R5, R2, UR7, R3, 0x3, P0 ;  /* 0x0000000702057c11 */ /* 0x000fcc00080f1c03 */
[----:B------:R-:W-:Y:S04]  /*01d0*/  STG.E.64 desc[UR4][R4.64], R20 ;  /* 0x0000001404007986 */ /* 0x000fe8000c101b04 */
[----:B------:R-:W-:Y:S04]  /*01e0*/  STG.E.64 desc[UR4][R4.64+0x200], R22 ;  /* 0x0002001604007986 */ /* 0x000fe8000c101b04 */
[----:B------:R-:W-:Y:S04]  /*01f0*/  STG.E.64 desc[UR4][R4.64+0x20], R16 ;  /* 0x0000201004007986 */ /* 0x000fe8000c101b04 */
[----:B------:R-:W-:Y:S01]  /*0200*/  STG.E.64 desc[UR4][R4.64+0x220], R18 ;  /* 0x0002201204007986 */ /* 0x000fe2000c101b04 */
[----:B------:R-:W-:Y:S05]  /*0210*/  EXIT ;  /* 0x000000000000794d */ /* 0x000fea0003800000 */
.L_x_0:
[----:B------:R-:W-:-:S00]  /*0220*/  BRA `(.L_x_0) ;  /* 0xfffffffc00fc7947 */ /* 0x000fc0000383ffff */
[----:B------:R-:W-:-:S00]  /*0230*/  NOP ;  /* 0x0000000000007918 */ /* 0x000fc00000000000 */
        /* <DEDUP_REMOVED lines=12> */
.L_x_1:


//--------------------- .nv.shared.reserved.0     --------------------------
	.section	.nv.shared.reserved.0,"aw",@nobits
	.weak		__nv_reservedSMEM_offset_0_alias
	.size		__nv_reservedSMEM_offset_0_alias, 0, 64
	.other		__nv_reservedSMEM_offset_0_alias,@"STO_CUDA_RESERVED_SHARED STV_DEFAULT"
__nv_reservedSMEM_offset_0_alias:
	.zero		0
	.zero		64


//--------------------- .nv.constant0._Z8wmma_kerP13__nv_bfloat16S0_Pfi --------------------------
	.section	.nv.constant0._Z8wmma_kerP13__nv_bfloat16S0_Pfi,"a",@progbits
	.sectionflags	@""
	.align	4
.nv.constant0._Z8wmma_kerP13__nv_bfloat16S0_Pfi:
	.zero		924


//--------------------- SYMBOLS --------------------------

	.type		.nv.reservedSmem.offset0,@object
	.size		.nv.reservedSmem.offset0,0x4
